//
// Generated by NVIDIA NVVM Compiler
//
// Compiler Build ID: CL-36424714
// Cuda compilation tools, release 13.0, V13.0.88
// Based on NVVM 20.0.0
//

.version 9.0
.target sm_100
.address_size 64

	// .globl	_Z3addPjS_S_j

.visible .entry _Z3addPjS_S_j(
	.param .u64 .ptr .align 1 _Z3addPjS_S_j_param_0,
	.param .u64 .ptr .align 1 _Z3addPjS_S_j_param_1,
	.param .u64 .ptr .align 1 _Z3addPjS_S_j_param_2,
	.param .u32 _Z3addPjS_S_j_param_3
)
{
	.reg .pred 	%p<2>;
	.reg .b32 	%r<18>;
	.reg .b64 	%rd<11>;

	ld.param.u64 	%rd2, [_Z3addPjS_S_j_param_0];
	ld.param.u64 	%rd3, [_Z3addPjS_S_j_param_1];
	ld.param.u64 	%rd4, [_Z3addPjS_S_j_param_2];
	ld.param.u32 	%r4, [_Z3addPjS_S_j_param_3];
	cvta.to.global.u64 	%rd1, %rd4;
	mov.u32 	%r5, %ctaid.x;
	mov.u32 	%r6, %ntid.x;
	mov.u32 	%r7, %tid.x;
	mad.lo.s32 	%r1, %r5, %r6, %r7;
	mov.u32 	%r8, %ctaid.y;
	mov.u32 	%r9, %ntid.y;
	mov.u32 	%r10, %tid.y;
	mad.lo.s32 	%r11, %r8, %r9, %r10;
	max.u32 	%r12, %r1, %r11;
	setp.ge.u32 	%p1, %r12, %r4;
	@%p1 bra 	$L__BB0_2;
	cvta.to.global.u64 	%rd5, %rd2;
	cvta.to.global.u64 	%rd6, %rd3;
	mad.lo.s32 	%r14, %r4, %r1, %r11;
	mul.wide.s32 	%rd7, %r14, 4;
	add.s64 	%rd8, %rd5, %rd7;
	ld.global.u32 	%r15, [%rd8];
	add.s64 	%rd9, %rd6, %rd7;
	ld.global.u32 	%r16, [%rd9];
	add.s32 	%r17, %r16, %r15;
	add.s64 	%rd10, %rd1, %rd7;
	st.global.u32 	[%rd10], %r17;
	bra.uni 	$L__BB0_3;
$L__BB0_2:
	mov.b32 	%r13, -559038737;
	st.global.u32 	[%rd1], %r13;
$L__BB0_3:
	ret;

}


// ===== COMPILED SASS (sm_100) =====

	.target	sm_100

	.elftype	@"ET_EXEC"


//--------------------- .note.nv.tkinfo           --------------------------
	.section	.note.nv.tkinfo,"",@"SHT_NOTE"
	.sectionflags	@"SHF_NOTE_NV_TKINFO"
	.tkinfo
        /*0018*/ 	.word	0x00000002
        /*0030*/ 	.string	""
        /*0030*/ 	.string	"ptxas"
        /*0030*/ 	.string	"Cuda compilation tools, release 13.0, V13.0.88"
        /*0030*/ 	.string	"Build cuda_13.0.r13.0/compiler.36424714_0"
        /*0030*/ 	.string	"-arch sm_100 -m 64 "



//--------------------- .note.nv.cuinfo           --------------------------
	.section	.note.nv.cuinfo,"",@"SHT_NOTE"
	.sectionflags	@"SHF_NOTE_NV_CUINFO"
        /*0018*/ 	.short	0x0002
        /*001a*/ 	.short	0x0064
        /*001c*/ 	.short	0x0082
	.zero		2


//--------------------- .nv.info                  --------------------------
	.section	.nv.info,"",@"SHT_CUDA_INFO"
	.align	4


	//----- nvinfo : EIATTR_REGCOUNT
	.align		4
        /*0000*/ 	.byte	0x04, 0x2f
        /*0002*/ 	.short	(.L_1 - .L_0)
	.align		4
.L_0:
        /*0004*/ 	.word	index@(_Z3addPjS_S_j)
        /*0008*/ 	.word	0x0000000c


	//----- nvinfo : EIATTR_FRAME_SIZE
	.align		4
.L_1:
        /*000c*/ 	.byte	0x04, 0x11
        /*000e*/ 	.short	(.L_3 - .L_2)
	.align		4
.L_2:
        /*0010*/ 	.word	index@(_Z3addPjS_S_j)
        /*0014*/ 	.word	0x00000000


	//----- nvinfo : EIATTR_MIN_STACK_SIZE
	.align		4
.L_3:
        /*0018*/ 	.byte	0x04, 0x12
        /*001a*/ 	.short	(.L_5 - .L_4)
	.align		4
.L_4:
        /*001c*/ 	.word	index@(_Z3addPjS_S_j)
        /*0020*/ 	.word	0x00000000
.L_5:


//--------------------- .nv.compat                --------------------------
	.section	.nv.compat,"",@"SHT_CUDA_COMPAT_INFO"
	.align	4
        /*0000*/ 	.byte	0x02, 0x09, 0x00, 0x00, 0x02, 0x02, 0x01, 0x00, 0x02, 0x05, 0x05, 0x00, 0x03, 0x07, 0x01, 0x01
        /*0010*/ 	.byte	0x02, 0x03, 0x00, 0x00, 0x02, 0x06, 0x01, 0x00, 0x04, 0x0b, 0x08, 0x00, 0x09, 0x00, 0x00, 0x00
        /*0020*/ 	.byte	0x00, 0x00, 0x00, 0x00


//--------------------- .nv.info._Z3addPjS_S_j    --------------------------
	.section	.nv.info._Z3addPjS_S_j,"",@"SHT_CUDA_INFO"
	.sectionflags	@""
	.align	4


	//----- nvinfo : EIATTR_CUDA_API_VERSION
	.align		4
        /*0000*/ 	.byte	0x04, 0x37
        /*0002*/ 	.short	(.L_7 - .L_6)
.L_6:
        /*0004*/ 	.word	0x00000082


	//----- nvinfo : EIATTR_KPARAM_INFO
	.align		4
.L_7:
        /*0008*/ 	.byte	0x04, 0x17
        /*000a*/ 	.short	(.L_9 - .L_8)
.L_8:
        /*000c*/ 	.word	0x00000000
        /*0010*/ 	.short	0x0003
        /*0012*/ 	.short	0x0018
        /*0014*/ 	.byte	0x00, 0xf0, 0x11, 0x00


	//----- nvinfo : EIATTR_KPARAM_INFO
	.align		4
.L_9:
        /*0018*/ 	.byte	0x04, 0x17
        /*001a*/ 	.short	(.L_11 - .L_10)
.L_10:
        /*001c*/ 	.word	0x00000000
        /*0020*/ 	.short	0x0002
        /*0022*/ 	.short	0x0010
        /*0024*/ 	.byte	0x00, 0xf5, 0x21, 0x00


	//----- nvinfo : EIATTR_KPARAM_INFO
	.align		4
.L_11:
        /*0028*/ 	.byte	0x04, 0x17
        /*002a*/ 	.short	(.L_13 - .L_12)
.L_12:
        /*002c*/ 	.word	0x00000000
        /*0030*/ 	.short	0x0001
        /*0032*/ 	.short	0x0008
        /*0034*/ 	.byte	0x00, 0xf5, 0x21, 0x00


	//----- nvinfo : EIATTR_KPARAM_INFO
	.align		4
.L_13:
        /*0038*/ 	.byte	0x04, 0x17
        /*003a*/ 	.short	(.L_15 - .L_14)
.L_14:
        /*003c*/ 	.word	0x00000000
        /*0040*/ 	.short	0x0000
        /*0042*/ 	.short	0x0000
        /*0044*/ 	.byte	0x00, 0xf5, 0x21, 0x00


	//----- nvinfo : EIATTR_SPARSE_MMA_MASK
	.align		4
.L_15:
        /*0048*/ 	.byte	0x03, 0x50
        /*004a*/ 	.short	0x0000


	//----- nvinfo : EIATTR_MAXREG_COUNT
	.align		4
        /*004c*/ 	.byte	0x03, 0x1b
        /*004e*/ 	.short	0x00ff


	//----- nvinfo : EIATTR_MERCURY_ISA_VERSION
	.align		4
        /*0050*/ 	.byte	0x03, 0x5f
        /*0052*/ 	.short	0x0101


	//----- nvinfo : EIATTR_VRC_CTA_INIT_COUNT
	.align		4
        /*0054*/ 	.byte	0x02, 0x4a
	.zero		1
	.zero		1


	//----- nvinfo : EIATTR_EXIT_INSTR_OFFSETS
	.align		4
        /*0058*/ 	.byte	0x04, 0x1c
        /*005a*/ 	.short	(.L_17 - .L_16)


	//   ....[0]....
.L_16:
        /*005c*/ 	.word	0x00000190


	//   ....[1]....
        /*0060*/ 	.word	0x000001d0


	//----- nvinfo : EIATTR_CRS_STACK_SIZE
	.align		4
.L_17:
        /*0064*/ 	.byte	0x04, 0x1e
        /*0066*/ 	.short	(.L_19 - .L_18)
.L_18:
        /*0068*/ 	.word	0x00000000


	//----- nvinfo : EIATTR_CBANK_PARAM_SIZE
	.align		4
.L_19:
        /*006c*/ 	.byte	0x03, 0x19
        /*006e*/ 	.short	0x001c


	//----- nvinfo : EIATTR_PARAM_CBANK
	.align		4
        /*0070*/ 	.byte	0x04, 0x0a
        /*0072*/ 	.short	(.L_21 - .L_20)
	.align		4
.L_20:
        /*0074*/ 	.word	index@(.nv.constant0._Z3addPjS_S_j)
        /*0078*/ 	.short	0x0380
        /*007a*/ 	.short	0x001c


	//----- nvinfo : EIATTR_SW_WAR
	.align		4
.L_21:
        /*007c*/ 	.byte	0x04, 0x36
        /*007e*/ 	.short	(.L_23 - .L_22)
.L_22:
        /*0080*/ 	.word	0x00000008
.L_23:


//--------------------- .nv.callgraph             --------------------------
	.section	.nv.callgraph,"",@"SHT_CUDA_CALLGRAPH"
	.align	4
	.sectionentsize	8
	.align		4
        /*0000*/ 	.word	0x00000000
	.align		4
        /*0004*/ 	.word	0xffffffff
	.align		4
        /*0008*/ 	.word	0x00000000
	.align		4
        /*000c*/ 	.word	0xfffffffe
	.align		4
        /*0010*/ 	.word	0x00000000
	.align		4
        /*0014*/ 	.word	0xfffffffd
	.align		4
        /*0018*/ 	.word	0x00000000
	.align		4
        /*001c*/ 	.word	0xfffffffc


//--------------------- .text._Z3addPjS_S_j       --------------------------
	.section	.text._Z3addPjS_S_j,"ax",@progbits
	.align	128
        .global         _Z3addPjS_S_j
        .type           _Z3addPjS_S_j,@function
        .size           _Z3addPjS_S_j,(.L_x_2 - _Z3addPjS_S_j)
        .other          _Z3addPjS_S_j,@"STO_CUDA_ENTRY STV_DEFAULT"
_Z3addPjS_S_j:
.text._Z3addPjS_S_j:
[----:B------:R-:W-:Y:S01]  /*0000*/  LDC R1, c[0x0][0x37c] ;  /* 0x0000df00ff017b82 */ /* 0x000fe20000000800 */
[----:B------:R-:W0:Y:S07]  /*0010*/  S2R R3, SR_TID.X ;  /* 0x0000000000037919 */ /* 0x000e2e0000002100 */
[----:B------:R-:W0:Y:S01]  /*0020*/  LDC R0, c[0x0][0x360] ;  /* 0x0000d800ff007b82 */ /* 0x000e220000000800 */
[----:B------:R-:W1:Y:S01]  /*0030*/  LDCU UR6, c[0x0][0x398] ;  /* 0x00007300ff0677ac */ /* 0x000e620008000800 */
[----:B------:R-:W2:Y:S06]  /*0040*/  S2R R2, SR_TID.Y ;  /* 0x0000000000027919 */ /* 0x000eac0000002200 */
[----:B------:R-:W0:Y:S08]  /*0050*/  S2UR UR4, SR_CTAID.X ;  /* 0x00000000000479c3 */ /* 0x000e300000002500 */
[----:B------:R-:W2:Y:S08]  /*0060*/  S2UR UR5, SR_CTAID.Y ;  /* 0x00000000000579c3 */ /* 0x000eb00000002600 */
[----:B------:R-:W2:Y:S01]  /*0070*/  LDC R7, c[0x0][0x364] ;  /* 0x0000d900ff077b82 */ /* 0x000ea20000000800 */
[----:B0-----:R-:W-:-:S02]  /*0080*/  IMAD R0, R0, UR4, R3 ;  /* 0x0000000400007c24 */ /* 0x001fc4000f8e0203 */
[----:B--2---:R-:W-:Y:S01]  /*0090*/  IMAD R7, R7, UR5, R2 ;  /* 0x0000000507077c24 */ /* 0x004fe2000f8e0202 */
[----:B------:R-:W0:Y:S04]  /*00a0*/  LDCU.64 UR4, c[0x0][0x358] ;  /* 0x00006b00ff0477ac */ /* 0x000e280008000a00 */
[----:B------:R-:W-:-:S04]  /*00b0*/  VIMNMX.U32 R2, PT, PT, R0, R7, !PT ;  /* 0x0000000700027248 */ /* 0x000fc80007fe0000 */
[----:B-1----:R-:W-:-:S13]  /*00c0*/  ISETP.GE.U32.AND P0, PT, R2, UR6, PT ;  /* 0x0000000602007c0c */ /* 0x002fda000bf06070 */
[----:B0-----:R-:W-:Y:S05]  /*00d0*/  @P0 BRA `(.L_x_0) ;  /* 0x0000000000300947 */ /* 0x001fea0003800000 */
[----:B------:R-:W0:Y:S01]  /*00e0*/  LDC.64 R2, c[0x0][0x380] ;  /* 0x0000e000ff027b82 */ /* 0x000e220000000a00 */
[----:B------:R-:W-:-:S07]  /*00f0*/  IMAD R9, R0, UR6, R7 ;  /* 0x0000000600097c24 */ /* 0x000fce000f8e0207 */
[----:B------:R-:W1:Y:S08]  /*0100*/  LDC.64 R4, c[0x0][0x388] ;  /* 0x0000e200ff047b82 */ /* 0x000e700000000a00 */
[----:B------:R-:W2:Y:S01]  /*0110*/  LDC.64 R6, c[0x0][0x390] ;  /* 0x0000e400ff067b82 */ /* 0x000ea20000000a00 */
[----:B0-----:R-:W-:-:S06]  /*0120*/  IMAD.WIDE R2, R9, 0x4, R2 ;  /* 0x0000000409027825 */ /* 0x001fcc00078e0202 */
[----:B------:R-:W3:Y:S01]  /*0130*/  LDG.E R2, desc[UR4][R2.64] ;  /* 0x0000000402027981 */ /* 0x000ee2000c1e1900 */
[----:B-1----:R-:W-:-:S06]  /*0140*/  IMAD.WIDE R4, R9, 0x4, R4 ;  /* 0x0000000409047825 */ /* 0x002fcc00078e0204 */
[----:B------:R-:W3:Y:S01]  /*0150*/  LDG.E R5, desc[UR4][R4.64] ;  /* 0x0000000404057981 */ /* 0x000ee2000c1e1900 */
[----:B--2---:R-:W-:Y:S01]  /*0160*/  IMAD.WIDE R6, R9, 0x4, R6 ;  /* 0x0000000409067825 */ /* 0x004fe200078e0206 */
[----:B---3--:R-:W-:-:S05]  /*0170*/  IADD3 R9, PT, PT, R2, R5, RZ ;  /* 0x0000000502097210 */ /* 0x008fca0007ffe0ff */
[----:B------:R-:W-:Y:S01]  /*0180*/  STG.E desc[UR4][R6.64], R9 ;  /* 0x0000000906007986 */ /* 0x000fe2000c101904 */
[----:B------:R-:W-:Y:S05]  /*0190*/  EXIT ;  /* 0x000000000000794d */ /* 0x000fea0003800000 */
.L_x_0:
[----:B------:R-:W0:Y:S01]  /*01a0*/  LDC.64 R2, c[0x0][0x390] ;  /* 0x0000e400ff027b82 */ /* 0x000e220000000a00 */
[----:B------:R-:W-:-:S05]  /*01b0*/  HFMA2 R5, -RZ, RZ, -427.25, -1.7333984375 ;  /* 0xdeadbeefff057431 */ /* 0x000fca00000001ff */
[----:B0-----:R-:W-:Y:S01]  /*01c0*/  STG.E desc[UR4][R2.64], R5 ;  /* 0x0000000502007986 */ /* 0x001fe2000c101904 */
[----:B------:R-:W-:Y:S05]  /*01d0*/  EXIT ;  /* 0x000000000000794d */ /* 0x000fea0003800000 */
.L_x_1:
[----:B------:R-:W-:-:S00]  /*01e0*/  BRA `(.L_x_1) ;  /* 0xfffffffc00fc7947 */ /* 0x000fc0000383ffff */
[----:B------:R-:W-:-:S00]  /*01f0*/  NOP ;  /* 0x0000000000007918 */ /* 0x000fc00000000000 */
        /* <DEDUP_REMOVED lines=8> */
.L_x_2:


//--------------------- .nv.shared.reserved.0     --------------------------
	.section	.nv.shared.reserved.0,"aw",@nobits
	.weak		__nv_reservedSMEM_offset_0_alias
	.size		__nv_reservedSMEM_offset_0_alias, 0, 64
	.other		__nv_reservedSMEM_offset_0_alias,@"STO_CUDA_RESERVED_SHARED STV_DEFAULT"
__nv_reservedSMEM_offset_0_alias:
	.zero		0
	.zero		64


//--------------------- .nv.constant0._Z3addPjS_S_j --------------------------
	.section	.nv.constant0._Z3addPjS_S_j,"a",@progbits
	.sectionflags	@""
	.align	4
.nv.constant0._Z3addPjS_S_j:
	.zero		924


//--------------------- SYMBOLS --------------------------

	.type		.nv.reservedSmem.offset0,@object
	.size		.nv.reservedSmem.offset0,0x4
